//
// Generated by NVIDIA NVVM Compiler
//
// Compiler Build ID: CL-36424714
// Cuda compilation tools, release 13.0, V13.0.88
// Based on NVVM 20.0.0
//

.version 9.0
.target sm_100
.address_size 64

	// .globl	_Z18BitonicSort_globalPiiii
.extern .shared .align 16 .b8 s_array[];

.visible .entry _Z18BitonicSort_globalPiiii(
	.param .u64 .ptr .align 1 _Z18BitonicSort_globalPiiii_param_0,
	.param .u32 _Z18BitonicSort_globalPiiii_param_1,
	.param .u32 _Z18BitonicSort_globalPiiii_param_2,
	.param .u32 _Z18BitonicSort_globalPiiii_param_3
)
{
	.reg .pred 	%p<18>;
	.reg .b32 	%r<22>;
	.reg .b64 	%rd<11>;

	ld.param.u64 	%rd6, [_Z18BitonicSort_globalPiiii_param_0];
	ld.param.u32 	%r12, [_Z18BitonicSort_globalPiiii_param_1];
	ld.param.u32 	%r13, [_Z18BitonicSort_globalPiiii_param_2];
	ld.param.u32 	%r14, [_Z18BitonicSort_globalPiiii_param_3];
	cvta.to.global.u64 	%rd1, %rd6;
	mov.u32 	%r15, %ntid.x;
	mov.u32 	%r16, %ctaid.x;
	mov.u32 	%r17, %tid.x;
	mad.lo.s32 	%r21, %r15, %r16, %r17;
	mov.u32 	%r18, %nctaid.x;
	mul.lo.s32 	%r2, %r15, %r18;
	setp.ge.s32 	%p1, %r21, %r14;
	@%p1 bra 	$L__BB0_9;
$L__BB0_1:
	.pragma "nounroll";
	xor.b32  	%r4, %r21, %r12;
	setp.ge.s32 	%p2, %r21, %r4;
	setp.ge.s32 	%p3, %r4, %r14;
	or.pred  	%p4, %p2, %p3;
	@%p4 bra 	$L__BB0_4;
	and.b32  	%r19, %r21, %r13;
	mul.wide.s32 	%rd7, %r21, 4;
	add.s64 	%rd2, %rd1, %rd7;
	ld.global.u32 	%r5, [%rd2];
	mul.wide.s32 	%rd8, %r4, 4;
	add.s64 	%rd3, %rd1, %rd8;
	ld.global.u32 	%r6, [%rd3];
	setp.gt.s32 	%p5, %r5, %r6;
	setp.ne.s32 	%p6, %r19, 0;
	xor.pred  	%p7, %p6, %p5;
	not.pred 	%p8, %p7;
	@%p8 bra 	$L__BB0_4;
	st.global.u32 	[%rd2], %r6;
	st.global.u32 	[%rd3], %r5;
$L__BB0_4:
	add.s32 	%r7, %r21, %r2;
	setp.ge.s32 	%p9, %r7, %r14;
	@%p9 bra 	$L__BB0_9;
	xor.b32  	%r8, %r7, %r12;
	setp.ge.s32 	%p10, %r7, %r8;
	setp.ge.s32 	%p11, %r8, %r14;
	or.pred  	%p12, %p10, %p11;
	@%p12 bra 	$L__BB0_8;
	and.b32  	%r20, %r7, %r13;
	mul.wide.s32 	%rd9, %r7, 4;
	add.s64 	%rd4, %rd1, %rd9;
	ld.global.u32 	%r9, [%rd4];
	mul.wide.s32 	%rd10, %r8, 4;
	add.s64 	%rd5, %rd1, %rd10;
	ld.global.u32 	%r10, [%rd5];
	setp.gt.s32 	%p13, %r9, %r10;
	setp.ne.s32 	%p14, %r20, 0;
	xor.pred  	%p15, %p14, %p13;
	not.pred 	%p16, %p15;
	@%p16 bra 	$L__BB0_8;
	st.global.u32 	[%rd4], %r10;
	st.global.u32 	[%rd5], %r9;
$L__BB0_8:
	add.s32 	%r21, %r7, %r2;
	setp.lt.s32 	%p17, %r21, %r14;
	@%p17 bra 	$L__BB0_1;
$L__BB0_9:
	ret;

}
	// .globl	_Z18BitonicSort_sharedPiiii
.visible .entry _Z18BitonicSort_sharedPiiii(
	.param .u64 .ptr .align 1 _Z18BitonicSort_sharedPiiii_param_0,
	.param .u32 _Z18BitonicSort_sharedPiiii_param_1,
	.param .u32 _Z18BitonicSort_sharedPiiii_param_2,
	.param .u32 _Z18BitonicSort_sharedPiiii_param_3
)
{
	.reg .pred 	%p<14>;
	.reg .b32 	%r<31>;
	.reg .b64 	%rd<7>;

	ld.param.u64 	%rd4, [_Z18BitonicSort_sharedPiiii_param_0];
	ld.param.u32 	%r17, [_Z18BitonicSort_sharedPiiii_param_1];
	ld.param.u32 	%r18, [_Z18BitonicSort_sharedPiiii_param_2];
	ld.param.u32 	%r19, [_Z18BitonicSort_sharedPiiii_param_3];
	cvta.to.global.u64 	%rd1, %rd4;
	mov.u32 	%r1, %ntid.x;
	mov.u32 	%r2, %ctaid.x;
	mov.u32 	%r3, %tid.x;
	mad.lo.s32 	%r4, %r1, %r2, %r3;
	setp.ge.s32 	%p1, %r4, %r19;
	mul.wide.s32 	%rd5, %r4, 4;
	add.s64 	%rd2, %rd1, %rd5;
	mov.b32 	%r28, 2147483647;
	@%p1 bra 	$L__BB1_2;
	ld.global.u32 	%r28, [%rd2];
$L__BB1_2:
	setp.ge.s32 	%p2, %r4, %r19;
	shl.b32 	%r21, %r3, 2;
	mov.u32 	%r22, s_array;
	add.s32 	%r7, %r22, %r21;
	st.shared.u32 	[%r7], %r28;
	bar.sync 	0;
	xor.b32  	%r8, %r17, %r4;
	div.u32 	%r9, %r8, %r1;
	setp.ge.s32 	%p3, %r4, %r8;
	setp.ge.s32 	%p4, %r8, %r19;
	or.pred  	%p5, %p3, %p4;
	or.pred  	%p6, %p2, %p5;
	@%p6 bra 	$L__BB1_10;
	setp.ne.s32 	%p7, %r9, %r2;
	rem.u32 	%r23, %r8, %r1;
	shl.b32 	%r24, %r23, 2;
	add.s32 	%r10, %r22, %r24;
	mul.wide.s32 	%rd6, %r8, 4;
	add.s64 	%rd3, %rd1, %rd6;
	@%p7 bra 	$L__BB1_5;
	ld.shared.u32 	%r29, [%r7];
	ld.shared.u32 	%r30, [%r10];
	bra.uni 	$L__BB1_6;
$L__BB1_5:
	ld.shared.u32 	%r29, [%r7];
	ld.global.u32 	%r30, [%rd3];
$L__BB1_6:
	setp.gt.s32 	%p8, %r29, %r30;
	and.b32  	%r26, %r18, %r4;
	setp.ne.s32 	%p9, %r26, 0;
	xor.pred  	%p10, %p9, %p8;
	not.pred 	%p11, %p10;
	@%p11 bra 	$L__BB1_10;
	setp.ne.s32 	%p12, %r9, %r2;
	@%p12 bra 	$L__BB1_9;
	st.shared.u32 	[%r7], %r30;
	st.shared.u32 	[%r10], %r29;
	bra.uni 	$L__BB1_10;
$L__BB1_9:
	st.shared.u32 	[%r7], %r30;
	st.global.u32 	[%rd3], %r29;
$L__BB1_10:
	setp.ge.s32 	%p13, %r4, %r19;
	bar.sync 	0;
	@%p13 bra 	$L__BB1_12;
	ld.shared.u32 	%r27, [%r7];
	st.global.u32 	[%rd2], %r27;
$L__BB1_12:
	ret;

}


// ===== COMPILED SASS (sm_100) =====

	.target	sm_100

	.elftype	@"ET_EXEC"


//--------------------- .note.nv.tkinfo           --------------------------
	.section	.note.nv.tkinfo,"",@"SHT_NOTE"
	.sectionflags	@"SHF_NOTE_NV_TKINFO"
	.tkinfo
        /*0018*/ 	.word	0x00000002
        /*0030*/ 	.string	""
        /*0030*/ 	.string	"ptxas"
        /*0030*/ 	.string	"Cuda compilation tools, release 13.0, V13.0.88"
        /*0030*/ 	.string	"Build cuda_13.0.r13.0/compiler.36424714_0"
        /*0030*/ 	.string	"-arch sm_100 -m 64 "



//--------------------- .note.nv.cuinfo           --------------------------
	.section	.note.nv.cuinfo,"",@"SHT_NOTE"
	.sectionflags	@"SHF_NOTE_NV_CUINFO"
        /*0018*/ 	.short	0x0002
        /*001a*/ 	.short	0x0064
        /*001c*/ 	.short	0x0082
	.zero		2


//--------------------- .nv.info                  --------------------------
	.section	.nv.info,"",@"SHT_CUDA_INFO"
	.align	4


	//----- nvinfo : EIATTR_REGCOUNT
	.align		4
        /*0000*/ 	.byte	0x04, 0x2f
        /*0002*/ 	.short	(.L_1 - .L_0)
	.align		4
.L_0:
        /*0004*/ 	.word	index@(_Z18BitonicSort_globalPiiii)
        /*0008*/ 	.word	0x0000000f


	//----- nvinfo : EIATTR_FRAME_SIZE
	.align		4
.L_1:
        /*000c*/ 	.byte	0x04, 0x11
        /*000e*/ 	.short	(.L_3 - .L_2)
	.align		4
.L_2:
        /*0010*/ 	.word	index@(_Z18BitonicSort_globalPiiii)
        /*0014*/ 	.word	0x00000000


	//----- nvinfo : EIATTR_REGCOUNT
	.align		4
.L_3:
        /*0018*/ 	.byte	0x04, 0x2f
        /*001a*/ 	.short	(.L_5 - .L_4)
	.align		4
.L_4:
        /*001c*/ 	.word	index@(_Z18BitonicSort_sharedPiiii)
        /*0020*/ 	.word	0x00000012


	//----- nvinfo : EIATTR_FRAME_SIZE
	.align		4
.L_5:
        /*0024*/ 	.byte	0x04, 0x11
        /*0026*/ 	.short	(.L_7 - .L_6)
	.align		4
.L_6:
        /*0028*/ 	.word	index@(_Z18BitonicSort_sharedPiiii)
        /*002c*/ 	.word	0x00000000


	//----- nvinfo : EIATTR_MIN_STACK_SIZE
	.align		4
.L_7:
        /*0030*/ 	.byte	0x04, 0x12
        /*0032*/ 	.short	(.L_9 - .L_8)
	.align		4
.L_8:
        /*0034*/ 	.word	index@(_Z18BitonicSort_sharedPiiii)
        /*0038*/ 	.word	0x00000000


	//----- nvinfo : EIATTR_MIN_STACK_SIZE
	.align		4
.L_9:
        /*003c*/ 	.byte	0x04, 0x12
        /*003e*/ 	.short	(.L_11 - .L_10)
	.align		4
.L_10:
        /*0040*/ 	.word	index@(_Z18BitonicSort_globalPiiii)
        /*0044*/ 	.word	0x00000000
.L_11:


//--------------------- .nv.compat                --------------------------
	.section	.nv.compat,"",@"SHT_CUDA_COMPAT_INFO"
	.align	4
        /*0000*/ 	.byte	0x02, 0x09, 0x00, 0x00, 0x02, 0x02, 0x01, 0x00, 0x02, 0x05, 0x05, 0x00, 0x03, 0x07, 0x01, 0x01
        /*0010*/ 	.byte	0x02, 0x03, 0x00, 0x00, 0x02, 0x06, 0x01, 0x00, 0x04, 0x0b, 0x08, 0x00, 0x09, 0x00, 0x00, 0x00
        /*0020*/ 	.byte	0x00, 0x00, 0x00, 0x00


//--------------------- .nv.info._Z18BitonicSort_sharedPiiii --------------------------
	.section	.nv.info._Z18BitonicSort_sharedPiiii,"",@"SHT_CUDA_INFO"
	.sectionflags	@""
	.align	4


	//----- nvinfo : EIATTR_CUDA_API_VERSION
	.align		4
        /*0000*/ 	.byte	0x04, 0x37
        /*0002*/ 	.short	(.L_13 - .L_12)
.L_12:
        /*0004*/ 	.word	0x00000082


	//----- nvinfo : EIATTR_KPARAM_INFO
	.align		4
.L_13:
        /*0008*/ 	.byte	0x04, 0x17
        /*000a*/ 	.short	(.L_15 - .L_14)
.L_14:
        /*000c*/ 	.word	0x00000000
        /*0010*/ 	.short	0x0003
        /*0012*/ 	.short	0x0010
        /*0014*/ 	.byte	0x00, 0xf0, 0x11, 0x00


	//----- nvinfo : EIATTR_KPARAM_INFO
	.align		4
.L_15:
        /*0018*/ 	.byte	0x04, 0x17
        /*001a*/ 	.short	(.L_17 - .L_16)
.L_16:
        /*001c*/ 	.word	0x00000000
        /*0020*/ 	.short	0x0002
        /*0022*/ 	.short	0x000c
        /*0024*/ 	.byte	0x00, 0xf0, 0x11, 0x00


	//----- nvinfo : EIATTR_KPARAM_INFO
	.align		4
.L_17:
        /*0028*/ 	.byte	0x04, 0x17
        /*002a*/ 	.short	(.L_19 - .L_18)
.L_18:
        /*002c*/ 	.word	0x00000000
        /*0030*/ 	.short	0x0001
        /*0032*/ 	.short	0x0008
        /*0034*/ 	.byte	0x00, 0xf0, 0x11, 0x00


	//----- nvinfo : EIATTR_KPARAM_INFO
	.align		4
.L_19:
        /*0038*/ 	.byte	0x04, 0x17
        /*003a*/ 	.short	(.L_21 - .L_20)
.L_20:
        /*003c*/ 	.word	0x00000000
        /*0040*/ 	.short	0x0000
        /*0042*/ 	.short	0x0000
        /*0044*/ 	.byte	0x00, 0xf5, 0x21, 0x00


	//----- nvinfo : EIATTR_SPARSE_MMA_MASK
	.align		4
.L_21:
        /*0048*/ 	.byte	0x03, 0x50
        /*004a*/ 	.short	0x0000


	//----- nvinfo : EIATTR_MAXREG_COUNT
	.align		4
        /*004c*/ 	.byte	0x03, 0x1b
        /*004e*/ 	.short	0x00ff


	//----- nvinfo : EIATTR_NUM_BARRIERS
	.align		4
        /*0050*/ 	.byte	0x02, 0x4c
        /*0052*/ 	.byte	0x01
	.zero		1


	//----- nvinfo : EIATTR_MERCURY_ISA_VERSION
	.align		4
        /*0054*/ 	.byte	0x03, 0x5f
        /*0056*/ 	.short	0x0101


	//----- nvinfo : EIATTR_VRC_CTA_INIT_COUNT
	.align		4
        /*0058*/ 	.byte	0x02, 0x4a
	.zero		1
	.zero		1


	//----- nvinfo : EIATTR_EXIT_INSTR_OFFSETS
	.align		4
        /*005c*/ 	.byte	0x04, 0x1c
        /*005e*/ 	.short	(.L_23 - .L_22)


	//   ....[0]....
.L_22:
        /*0060*/ 	.word	0x000003e0


	//   ....[1]....
        /*0064*/ 	.word	0x00000410


	//----- nvinfo : EIATTR_CRS_STACK_SIZE
	.align		4
.L_23:
        /*0068*/ 	.byte	0x04, 0x1e
        /*006a*/ 	.short	(.L_25 - .L_24)
.L_24:
        /*006c*/ 	.word	0x00000000


	//----- nvinfo : EIATTR_CBANK_PARAM_SIZE
	.align		4
.L_25:
        /*0070*/ 	.byte	0x03, 0x19
        /*0072*/ 	.short	0x0014


	//----- nvinfo : EIATTR_PARAM_CBANK
	.align		4
        /*0074*/ 	.byte	0x04, 0x0a
        /*0076*/ 	.short	(.L_27 - .L_26)
	.align		4
.L_26:
        /*0078*/ 	.word	index@(.nv.constant0._Z18BitonicSort_sharedPiiii)
        /*007c*/ 	.short	0x0380
        /*007e*/ 	.short	0x0014


	//----- nvinfo : EIATTR_SW_WAR
	.align		4
.L_27:
        /*0080*/ 	.byte	0x04, 0x36
        /*0082*/ 	.short	(.L_29 - .L_28)
.L_28:
        /*0084*/ 	.word	0x00000008
.L_29:


//--------------------- .nv.info._Z18BitonicSort_globalPiiii --------------------------
	.section	.nv.info._Z18BitonicSort_globalPiiii,"",@"SHT_CUDA_INFO"
	.sectionflags	@""
	.align	4


	//----- nvinfo : EIATTR_CUDA_API_VERSION
	.align		4
        /*0000*/ 	.byte	0x04, 0x37
        /*0002*/ 	.short	(.L_31 - .L_30)
.L_30:
        /*0004*/ 	.word	0x00000082


	//----- nvinfo : EIATTR_KPARAM_INFO
	.align		4
.L_31:
        /*0008*/ 	.byte	0x04, 0x17
        /*000a*/ 	.short	(.L_33 - .L_32)
.L_32:
        /*000c*/ 	.word	0x00000000
        /*0010*/ 	.short	0x0003
        /*0012*/ 	.short	0x0010
        /*0014*/ 	.byte	0x00, 0xf0, 0x11, 0x00


	//----- nvinfo : EIATTR_KPARAM_INFO
	.align		4
.L_33:
        /*0018*/ 	.byte	0x04, 0x17
        /*001a*/ 	.short	(.L_35 - .L_34)
.L_34:
        /*001c*/ 	.word	0x00000000
        /*0020*/ 	.short	0x0002
        /*0022*/ 	.short	0x000c
        /*0024*/ 	.byte	0x00, 0xf0, 0x11, 0x00


	//----- nvinfo : EIATTR_KPARAM_INFO
	.align		4
.L_35:
        /*0028*/ 	.byte	0x04, 0x17
        /*002a*/ 	.short	(.L_37 - .L_36)
.L_36:
        /*002c*/ 	.word	0x00000000
        /*0030*/ 	.short	0x0001
        /*0032*/ 	.short	0x0008
        /*0034*/ 	.byte	0x00, 0xf0, 0x11, 0x00


	//----- nvinfo : EIATTR_KPARAM_INFO
	.align		4
.L_37:
        /*0038*/ 	.byte	0x04, 0x17
        /*003a*/ 	.short	(.L_39 - .L_38)
.L_38:
        /*003c*/ 	.word	0x00000000
        /*0040*/ 	.short	0x0000
        /*0042*/ 	.short	0x0000
        /*0044*/ 	.byte	0x00, 0xf5, 0x21, 0x00


	//----- nvinfo : EIATTR_SPARSE_MMA_MASK
	.align		4
.L_39:
        /*0048*/ 	.byte	0x03, 0x50
        /*004a*/ 	.short	0x0000


	//----- nvinfo : EIATTR_MAXREG_COUNT
	.align		4
        /*004c*/ 	.byte	0x03, 0x1b
        /*004e*/ 	.short	0x00ff


	//----- nvinfo : EIATTR_MERCURY_ISA_VERSION
	.align		4
        /*0050*/ 	.byte	0x03, 0x5f
        /*0052*/ 	.short	0x0101


	//----- nvinfo : EIATTR_VRC_CTA_INIT_COUNT
	.align		4
        /*0054*/ 	.byte	0x02, 0x4a
	.zero		1
	.zero		1


	//----- nvinfo : EIATTR_EXIT_INSTR_OFFSETS
	.align		4
        /*0058*/ 	.byte	0x04, 0x1c
        /*005a*/ 	.short	(.L_41 - .L_40)


	//   ....[0]....
.L_40:
        /*005c*/ 	.word	0x00000090


	//   ....[1]....
        /*0060*/ 	.word	0x000001f0


	//   ....[2]....
        /*0064*/ 	.word	0x00000310


	//----- nvinfo : EIATTR_CRS_STACK_SIZE
	.align		4
.L_41:
        /*0068*/ 	.byte	0x04, 0x1e
        /*006a*/ 	.short	(.L_43 - .L_42)
.L_42:
        /*006c*/ 	.word	0x00000000


	//----- nvinfo : EIATTR_CBANK_PARAM_SIZE
	.align		4
.L_43:
        /*0070*/ 	.byte	0x03, 0x19
        /*0072*/ 	.short	0x0014


	//----- nvinfo : EIATTR_PARAM_CBANK
	.align		4
        /*0074*/ 	.byte	0x04, 0x0a
        /*0076*/ 	.short	(.L_45 - .L_44)
	.align		4
.L_44:
        /*0078*/ 	.word	index@(.nv.constant0._Z18BitonicSort_globalPiiii)
        /*007c*/ 	.short	0x0380
        /*007e*/ 	.short	0x0014


	//----- nvinfo : EIATTR_SW_WAR
	.align		4
.L_45:
        /*0080*/ 	.byte	0x04, 0x36
        /*0082*/ 	.short	(.L_47 - .L_46)
.L_46:
        /*0084*/ 	.word	0x00000008
.L_47:


//--------------------- .nv.callgraph             --------------------------
	.section	.nv.callgraph,"",@"SHT_CUDA_CALLGRAPH"
	.align	4
	.sectionentsize	8
	.align		4
        /*0000*/ 	.word	0x00000000
	.align		4
        /*0004*/ 	.word	0xffffffff
	.align		4
        /*0008*/ 	.word	0x00000000
	.align		4
        /*000c*/ 	.word	0xfffffffe
	.align		4
        /*0010*/ 	.word	0x00000000
	.align		4
        /*0014*/ 	.word	0xfffffffd
	.align		4
        /*0018*/ 	.word	0x00000000
	.align		4
        /*001c*/ 	.word	0xfffffffc


//--------------------- .text._Z18BitonicSort_sharedPiiii --------------------------
	.section	.text._Z18BitonicSort_sharedPiiii,"ax",@progbits
	.align	128
        .global         _Z18BitonicSort_sharedPiiii
        .type           _Z18BitonicSort_sharedPiiii,@function
        .size           _Z18BitonicSort_sharedPiiii,(.L_x_9 - _Z18BitonicSort_sharedPiiii)
        .other          _Z18BitonicSort_sharedPiiii,@"STO_CUDA_ENTRY STV_DEFAULT"
_Z18BitonicSort_sharedPiiii:
.text._Z18BitonicSort_sharedPiiii:
[----:B------:R-:W-:Y:S01]  /*0000*/  LDC R1, c[0x0][0x37c] ;  /* 0x0000df00ff017b82 */ /* 0x000fe20000000800 */
[----:B------:R-:W0:Y:S01]  /*0010*/  S2R R15, SR_CTAID.X ;  /* 0x00000000000f7919 */ /* 0x000e220000002500 */
[----:B------:R-:W0:Y:S06]  /*0020*/  LDCU UR8, c[0x0][0x360] ;  /* 0x00006c00ff0877ac */ /* 0x000e2c0008000800 */
[----:B------:R-:W1:Y:S01]  /*0030*/  LDC.64 R4, c[0x0][0x380] ;  /* 0x0000e000ff047b82 */ /* 0x000e620000000a00 */
[----:B------:R-:W-:Y:S01]  /*0040*/  IMAD.MOV.U32 R0, RZ, RZ, 0x7fffffff ;  /* 0x7fffffffff007424 */ /* 0x000fe200078e00ff */
[----:B------:R-:W0:Y:S01]  /*0050*/  S2R R12, SR_TID.X ;  /* 0x00000000000c7919 */ /* 0x000e220000002100 */
[----:B------:R-:W2:Y:S01]  /*0060*/  LDCU UR9, c[0x0][0x390] ;  /* 0x00007200ff0977ac */ /* 0x000ea20008000800 */
[----:B------:R-:W3:Y:S01]  /*0070*/  LDCU.64 UR6, c[0x0][0x358] ;  /* 0x00006b00ff0677ac */ /* 0x000ee20008000a00 */
[----:B------:R-:W4:Y:S01]  /*0080*/  LDCU UR4, c[0x0][0x388] ;  /* 0x00007100ff0477ac */ /* 0x000f220008000800 */
[----:B0-----:R-:W-:-:S04]  /*0090*/  IMAD R7, R15, UR8, R12 ;  /* 0x000000080f077c24 */ /* 0x001fc8000f8e020c */
[C---:B-1----:R-:W-:Y:S01]  /*00a0*/  IMAD.WIDE R2, R7.reuse, 0x4, R4 ;  /* 0x0000000407027825 */ /* 0x042fe200078e0204 */
[----:B--2---:R-:W-:-:S13]  /*00b0*/  ISETP.GE.AND P1, PT, R7, UR9, PT ;  /* 0x0000000907007c0c */ /* 0x004fda000bf26270 */
[----:B---3--:R-:W2:Y:S01]  /*00c0*/  @!P1 LDG.E R0, desc[UR6][R2.64] ;  /* 0x0000000602009981 */ /* 0x008ea2000c1e1900 */
[----:B------:R-:W0:Y:S01]  /*00d0*/  I2F.U32.RP R10, UR8 ;  /* 0x00000008000a7d06 */ /* 0x000e220008209000 */
[----:B------:R-:W1:Y:S01]  /*00e0*/  S2UR UR5, SR_CgaCtaId ;  /* 0x00000000000579c3 */ /* 0x000e620000008800 */
[----:B----4-:R-:W-:Y:S01]  /*00f0*/  LOP3.LUT R6, R7, UR4, RZ, 0x3c, !PT ;  /* 0x0000000407067c12 */ /* 0x010fe2000f8e3cff */
[----:B------:R-:W-:Y:S01]  /*0100*/  UMOV UR4, 0x400 ;  /* 0x0000040000047882 */ /* 0x000fe20000000000 */
[----:B------:R-:W-:Y:S02]  /*0110*/  BSSY.RECONVERGENT B0, `(.L_x_0) ;  /* 0x000002b000007945 */ /* 0x000fe40003800200 */
[----:B------:R-:W-:-:S04]  /*0120*/  ISETP.GE.AND P0, PT, R6, UR9, PT ;  /* 0x0000000906007c0c */ /* 0x000fc8000bf06270 */
[----:B------:R-:W-:-:S04]  /*0130*/  ISETP.GE.OR P0, PT, R7, R6, P0 ;  /* 0x000000060700720c */ /* 0x000fc80000706670 */
[----:B------:R-:W-:Y:S01]  /*0140*/  ISETP.GE.OR P0, PT, R7, UR9, P0 ;  /* 0x0000000907007c0c */ /* 0x000fe20008706670 */
[----:B0-----:R-:W0:Y:S01]  /*0150*/  MUFU.RCP R10, R10 ;  /* 0x0000000a000a7308 */ /* 0x001e220000001000 */
[----:B-1----:R-:W-:Y:S01]  /*0160*/  ULEA UR4, UR5, UR4, 0x18 ;  /* 0x0000000405047291 */ /* 0x002fe2000f8ec0ff */
[----:B0-----:R-:W-:-:S06]  /*0170*/  VIADD R8, R10, 0xffffffe ;  /* 0x0ffffffe0a087836 */ /* 0x001fcc0000000000 */
[----:B------:R0:W1:Y:S02]  /*0180*/  F2I.FTZ.U32.TRUNC.NTZ R9, R8 ;  /* 0x0000000800097305 */ /* 0x000064000021f000 */
[----:B0-----:R-:W-:Y:S02]  /*0190*/  IMAD.MOV.U32 R8, RZ, RZ, RZ ;  /* 0x000000ffff087224 */ /* 0x001fe400078e00ff */
[----:B-1----:R-:W-:-:S04]  /*01a0*/  IMAD.MOV R11, RZ, RZ, -R9 ;  /* 0x000000ffff0b7224 */ /* 0x002fc800078e0a09 */
[----:B------:R-:W-:-:S04]  /*01b0*/  IMAD R11, R11, UR8, RZ ;  /* 0x000000080b0b7c24 */ /* 0x000fc8000f8e02ff */
[----:B------:R-:W-:-:S06]  /*01c0*/  IMAD.HI.U32 R9, R9, R11, R8 ;  /* 0x0000000b09097227 */ /* 0x000fcc00078e0008 */
[----:B------:R-:W-:-:S04]  /*01d0*/  IMAD.HI.U32 R10, R9, R6, RZ ;  /* 0x00000006090a7227 */ /* 0x000fc800078e00ff */
[----:B------:R-:W-:-:S04]  /*01e0*/  IMAD.MOV R9, RZ, RZ, -R10 ;  /* 0x000000ffff097224 */ /* 0x000fc800078e0a0a */
[----:B------:R-:W-:Y:S01]  /*01f0*/  IMAD R8, R9, UR8, R6 ;  /* 0x0000000809087c24 */ /* 0x000fe2000f8e0206 */
[----:B------:R-:W-:-:S04]  /*0200*/  LEA R9, R12, UR4, 0x2 ;  /* 0x000000040c097c11 */ /* 0x000fc8000f8e10ff */
[----:B------:R-:W-:-:S13]  /*0210*/  ISETP.GE.U32.AND P2, PT, R8, UR8, PT ;  /* 0x0000000808007c0c */ /* 0x000fda000bf46070 */
[----:B------:R-:W-:Y:S02]  /*0220*/  @P2 VIADD R10, R10, 0x1 ;  /* 0x000000010a0a2836 */ /* 0x000fe40000000000 */
[----:B------:R-:W-:Y:S01]  /*0230*/  @P2 VIADD R8, R8, -UR8 ;  /* 0x8000000808082c36 */ /* 0x000fe20008000000 */
[----:B--2---:R0:W-:Y:S01]  /*0240*/  STS [R9], R0 ;  /* 0x0000000009007388 */ /* 0x0041e20000000800 */
[----:B------:R-:W-:Y:S06]  /*0250*/  BAR.SYNC.DEFER_BLOCKING 0x0 ;  /* 0x0000000000007b1d */ /* 0x000fec0000010000 */
[----:B------:R-:W-:Y:S05]  /*0260*/  @P0 BRA `(.L_x_1) ;  /* 0x0000000000540947 */ /* 0x000fea0003800000 */
[C---:B------:R-:W-:Y:S01]  /*0270*/  ISETP.GE.U32.AND P0, PT, R8.reuse, UR8, PT ;  /* 0x0000000808007c0c */ /* 0x040fe2000bf06070 */
[----:B------:R-:W-:Y:S01]  /*0280*/  VIADD R13, R8, -UR8 ;  /* 0x80000008080d7c36 */ /* 0x000fe20008000000 */
[----:B------:R-:W-:Y:S01]  /*0290*/  ISETP.NE.U32.AND P3, PT, RZ, UR8, PT ;  /* 0x00000008ff007c0c */ /* 0x000fe2000bf65070 */
[----:B------:R-:W-:Y:S01]  /*02a0*/  IMAD.WIDE R4, R6, 0x4, R4 ;  /* 0x0000000406047825 */ /* 0x000fe200078e0204 */
[----:B------:R-:W-:Y:S01]  /*02b0*/  LOP3.LUT R11, RZ, UR8, RZ, 0x33, !PT ;  /* 0x00000008ff0b7c12 */ /* 0x000fe2000f8e33ff */
[----:B0-----:R-:W-:Y:S01]  /*02c0*/  LDS R0, [R9] ;  /* 0x0000000009007984 */ /* 0x001fe20000000800 */
[----:B------:R-:W0:Y:S07]  /*02d0*/  LDCU UR5, c[0x0][0x38c] ;  /* 0x00007180ff0577ac */ /* 0x000e2e0008000800 */
[----:B------:R-:W-:-:S05]  /*02e0*/  @P0 VIADD R10, R10, 0x1 ;  /* 0x000000010a0a0836 */ /* 0x000fca0000000000 */
[----:B------:R-:W-:Y:S02]  /*02f0*/  SEL R10, R11, R10, !P3 ;  /* 0x0000000a0b0a7207 */ /* 0x000fe40005800000 */
[----:B------:R-:W-:Y:S02]  /*0300*/  @P3 SEL R11, R13, R8, P0 ;  /* 0x000000080d0b3207 */ /* 0x000fe40000000000 */
[----:B------:R-:W-:Y:S02]  /*0310*/  ISETP.NE.AND P2, PT, R10, R15, PT ;  /* 0x0000000f0a00720c */ /* 0x000fe40003f45270 */
[----:B------:R-:W-:-:S11]  /*0320*/  LEA R11, R11, UR4, 0x2 ;  /* 0x000000040b0b7c11 */ /* 0x000fd6000f8e10ff */
[----:B------:R-:W1:Y:S04]  /*0330*/  @!P2 LDS R8, [R11] ;  /* 0x000000000b08a984 */ /* 0x000e680000000800 */
[----:B------:R-:W1:Y:S01]  /*0340*/  @P2 LDG.E R8, desc[UR6][R4.64] ;  /* 0x0000000604082981 */ /* 0x000e62000c1e1900 */
[----:B0-----:R-:W-:-:S04]  /*0350*/  LOP3.LUT P0, RZ, R7, UR5, RZ, 0xc0, !PT ;  /* 0x0000000507ff7c12 */ /* 0x001fc8000f80c0ff */
[----:B-1----:R-:W-:-:S13]  /*0360*/  ISETP.GT.XOR P0, PT, R0, R8, P0 ;  /* 0x000000080000720c */ /* 0x002fda0000704a70 */
[----:B------:R-:W-:Y:S05]  /*0370*/  @!P0 BRA `(.L_x_1) ;  /* 0x0000000000108947 */ /* 0x000fea0003800000 */
[----:B------:R1:W-:Y:S04]  /*0380*/  @!P2 STS [R9], R8 ;  /* 0x000000080900a388 */ /* 0x0003e80000000800 */
[----:B------:R1:W-:Y:S04]  /*0390*/  @!P2 STS [R11], R0 ;  /* 0x000000000b00a388 */ /* 0x0003e80000000800 */
[----:B------:R1:W-:Y:S04]  /*03a0*/  @P2 STG.E desc[UR6][R4.64], R0 ;  /* 0x0000000004002986 */ /* 0x0003e8000c101906 */
[----:B------:R1:W-:Y:S02]  /*03b0*/  @P2 STS [R9], R8 ;  /* 0x0000000809002388 */ /* 0x0003e40000000800 */
.L_x_1:
[----:B------:R-:W-:Y:S05]  /*03c0*/  BSYNC.RECONVERGENT B0 ;  /* 0x0000000000007941 */ /* 0x000fea0003800200 */
.L_x_0:
[----:B------:R-:W-:Y:S06]  /*03d0*/  BAR.SYNC.DEFER_BLOCKING 0x0 ;  /* 0x0000000000007b1d */ /* 0x000fec0000010000 */
[----:B------:R-:W-:Y:S05]  /*03e0*/  @P1 EXIT ;  /* 0x000000000000194d */ /* 0x000fea0003800000 */
[----:B01----:R-:W0:Y:S04]  /*03f0*/  LDS R9, [R9] ;  /* 0x0000000009097984 */ /* 0x003e280000000800 */
[----:B0-----:R-:W-:Y:S01]  /*0400*/  STG.E desc[UR6][R2.64], R9 ;  /* 0x0000000902007986 */ /* 0x001fe2000c101906 */
[----:B------:R-:W-:Y:S05]  /*0410*/  EXIT ;  /* 0x000000000000794d */ /* 0x000fea0003800000 */
.L_x_2:
[----:B------:R-:W-:-:S00]  /*0420*/  BRA `(.L_x_2) ;  /* 0xfffffffc00fc7947 */ /* 0x000fc0000383ffff */
[----:B------:R-:W-:-:S00]  /*0430*/  NOP ;  /* 0x0000000000007918 */ /* 0x000fc00000000000 */
        /* <DEDUP_REMOVED lines=12> */
.L_x_9:


//--------------------- .text._Z18BitonicSort_globalPiiii --------------------------
	.section	.text._Z18BitonicSort_globalPiiii,"ax",@progbits
	.align	128
        .global         _Z18BitonicSort_globalPiiii
        .type           _Z18BitonicSort_globalPiiii,@function
        .size           _Z18BitonicSort_globalPiiii,(.L_x_10 - _Z18BitonicSort_globalPiiii)
        .other          _Z18BitonicSort_globalPiiii,@"STO_CUDA_ENTRY STV_DEFAULT"
_Z18BitonicSort_globalPiiii:
.text._Z18BitonicSort_globalPiiii:
[----:B------:R-:W-:Y:S01]  /*0000*/  LDC R1, c[0x0][0x37c] ;  /* 0x0000df00ff017b82 */ /* 0x000fe20000000800 */
[----:B------:R-:W0:Y:S01]  /*0010*/  S2R R0, SR_CTAID.X ;  /* 0x0000000000007919 */ /* 0x000e220000002500 */
[----:B------:R-:W0:Y:S01]  /*0020*/  LDCU UR4, c[0x0][0x360] ;  /* 0x00006c00ff0477ac */ /* 0x000e220008000800 */
[----:B------:R-:W0:Y:S01]  /*0030*/  S2R R3, SR_TID.X ;  /* 0x0000000000037919 */ /* 0x000e220000002100 */
[----:B------:R-:W1:Y:S01]  /*0040*/  LDCU UR6, c[0x0][0x390] ;  /* 0x00007200ff0677ac */ /* 0x000e620008000800 */
[----:B------:R-:W2:Y:S01]  /*0050*/  LDCU UR5, c[0x0][0x370] ;  /* 0x00006e00ff0577ac */ /* 0x000ea20008000800 */
[----:B0-----:R-:W-:Y:S01]  /*0060*/  IMAD R0, R0, UR4, R3 ;  /* 0x0000000400007c24 */ /* 0x001fe2000f8e0203 */
[----:B--2---:R-:W-:-:S04]  /*0070*/  UIMAD UR4, UR4, UR5, URZ ;  /* 0x00000005040472a4 */ /* 0x004fc8000f8e02ff */
[----:B-1----:R-:W-:-:S13]  /*0080*/  ISETP.GE.AND P0, PT, R0, UR6, PT ;  /* 0x0000000600007c0c */ /* 0x002fda000bf06270 */
[----:B------:R-:W-:Y:S05]  /*0090*/  @P0 EXIT ;  /* 0x000000000000094d */ /* 0x000fea0003800000 */
[----:B------:R-:W0:Y:S01]  /*00a0*/  LDC R12, c[0x0][0x390] ;  /* 0x0000e400ff0c7b82 */ /* 0x000e220000000800 */
[----:B------:R-:W1:Y:S01]  /*00b0*/  LDCU.64 UR6, c[0x0][0x358] ;  /* 0x00006b00ff0677ac */ /* 0x000e620008000a00 */
[----:B------:R-:W2:Y:S06]  /*00c0*/  LDCU UR5, c[0x0][0x38c] ;  /* 0x00007180ff0577ac */ /* 0x000eac0008000800 */
[----:B------:R-:W3:Y:S08]  /*00d0*/  LDC R9, c[0x0][0x388] ;  /* 0x0000e200ff097b82 */ /* 0x000ef00000000800 */
[----:B------:R-:W4:Y:S02]  /*00e0*/  LDC.64 R2, c[0x0][0x380] ;  /* 0x0000e000ff027b82 */ /* 0x000f240000000a00 */
.L_x_7:
[C---:B---3--:R-:W-:Y:S01]  /*00f0*/  LOP3.LUT R7, R0.reuse, R9, RZ, 0x3c, !PT ;  /* 0x0000000900077212 */ /* 0x048fe200078e3cff */
[----:B------:R-:W-:Y:S01]  /*0100*/  VIADD R10, R0, UR4 ;  /* 0x00000004000a7c36 */ /* 0x000fe20008000000 */
[----:B------:R-:W-:Y:S02]  /*0110*/  BSSY.RECONVERGENT B0, `(.L_x_3) ;  /* 0x000000d000007945 */ /* 0x000fe40003800200 */
[-C--:B0-----:R-:W-:Y:S02]  /*0120*/  ISETP.GE.AND P0, PT, R7, R12.reuse, PT ;  /* 0x0000000c0700720c */ /* 0x081fe40003f06270 */
[----:B------:R-:W-:Y:S02]  /*0130*/  ISETP.GE.AND P1, PT, R10, R12, PT ;  /* 0x0000000c0a00720c */ /* 0x000fe40003f26270 */
[----:B------:R-:W-:-:S13]  /*0140*/  ISETP.GE.OR P0, PT, R0, R7, P0 ;  /* 0x000000070000720c */ /* 0x000fda0000706670 */
[----:B------:R-:W-:Y:S05]  /*0150*/  @P0 BRA `(.L_x_4) ;  /* 0x0000000000200947 */ /* 0x000fea0003800000 */
[----:B----4-:R-:W-:-:S04]  /*0160*/  IMAD.WIDE R6, R7, 0x4, R2 ;  /* 0x0000000407067825 */ /* 0x010fc800078e0202 */
[C---:B------:R-:W-:Y:S01]  /*0170*/  IMAD.WIDE R4, R0.reuse, 0x4, R2 ;  /* 0x0000000400047825 */ /* 0x040fe200078e0202 */
[----:B-1----:R-:W3:Y:S04]  /*0180*/  LDG.E R8, desc[UR6][R6.64] ;  /* 0x0000000606087981 */ /* 0x002ee8000c1e1900 */
[----:B------:R-:W3:Y:S01]  /*0190*/  LDG.E R11, desc[UR6][R4.64] ;  /* 0x00000006040b7981 */ /* 0x000ee2000c1e1900 */
[----:B--2---:R-:W-:-:S04]  /*01a0*/  LOP3.LUT P0, RZ, R0, UR5, RZ, 0xc0, !PT ;  /* 0x0000000500ff7c12 */ /* 0x004fc8000f80c0ff */
[----:B---3--:R-:W-:-:S13]  /*01b0*/  ISETP.GT.XOR P0, PT, R11, R8, P0 ;  /* 0x000000080b00720c */ /* 0x008fda0000704a70 */
[----:B------:R0:W-:Y:S04]  /*01c0*/  @P0 STG.E desc[UR6][R4.64], R8 ;  /* 0x0000000804000986 */ /* 0x0001e8000c101906 */
[----:B------:R0:W-:Y:S02]  /*01d0*/  @P0 STG.E desc[UR6][R6.64], R11 ;  /* 0x0000000b06000986 */ /* 0x0001e4000c101906 */
.L_x_4:
[----:B-12---:R-:W-:Y:S05]  /*01e0*/  BSYNC.RECONVERGENT B0 ;  /* 0x0000000000007941 */ /* 0x006fea0003800200 */
.L_x_3:
[----:B------:R-:W-:Y:S05]  /*01f0*/  @P1 EXIT ;  /* 0x000000000000194d */ /* 0x000fea0003800000 */
[----:B0-----:R-:W-:Y:S01]  /*0200*/  LOP3.LUT R7, R10, R9, RZ, 0x3c, !PT ;  /* 0x000000090a077212 */ /* 0x001fe200078e3cff */
[----:B------:R-:W-:Y:S03]  /*0210*/  BSSY.RECONVERGENT B0, `(.L_x_5) ;  /* 0x000000c000007945 */ /* 0x000fe60003800200 */
[----:B------:R-:W-:-:S04]  /*0220*/  ISETP.GE.AND P0, PT, R7, R12, PT ;  /* 0x0000000c0700720c */ /* 0x000fc80003f06270 */
[----:B------:R-:W-:-:S13]  /*0230*/  ISETP.GE.OR P0, PT, R10, R7, P0 ;  /* 0x000000070a00720c */ /* 0x000fda0000706670 */
[----:B------:R-:W-:Y:S05]  /*0240*/  @P0 BRA `(.L_x_6) ;  /* 0x0000000000200947 */ /* 0x000fea0003800000 */
[----:B----4-:R-:W-:-:S04]  /*0250*/  IMAD.WIDE R6, R7, 0x4, R2 ;  /* 0x0000000407067825 */ /* 0x010fc800078e0202 */
[C---:B------:R-:W-:Y:S01]  /*0260*/  IMAD.WIDE R4, R10.reuse, 0x4, R2 ;  /* 0x000000040a047825 */ /* 0x040fe200078e0202 */
[----:B------:R-:W2:Y:S04]  /*0270*/  LDG.E R0, desc[UR6][R6.64] ;  /* 0x0000000606007981 */ /* 0x000ea8000c1e1900 */
[----:B------:R-:W2:Y:S01]  /*0280*/  LDG.E R11, desc[UR6][R4.64] ;  /* 0x00000006040b7981 */ /* 0x000ea2000c1e1900 */
[----:B------:R-:W-:-:S04]  /*0290*/  LOP3.LUT P0, RZ, R10, UR5, RZ, 0xc0, !PT ;  /* 0x000000050aff7c12 */ /* 0x000fc8000f80c0ff */
[----:B--2---:R-:W-:-:S13]  /*02a0*/  ISETP.GT.XOR P0, PT, R11, R0, P0 ;  /* 0x000000000b00720c */ /* 0x004fda0000704a70 */
[----:B------:R0:W-:Y:S04]  /*02b0*/  @P0 STG.E desc[UR6][R4.64], R0 ;  /* 0x0000000004000986 */ /* 0x0001e8000c101906 */
[----:B------:R0:W-:Y:S02]  /*02c0*/  @P0 STG.E desc[UR6][R6.64], R11 ;  /* 0x0000000b06000986 */ /* 0x0001e4000c101906 */
.L_x_6:
[----:B------:R-:W-:Y:S05]  /*02d0*/  BSYNC.RECONVERGENT B0 ;  /* 0x0000000000007941 */ /* 0x000fea0003800200 */
.L_x_5:
[----:B0-----:R-:W-:-:S05]  /*02e0*/  VIADD R0, R10, UR4 ;  /* 0x000000040a007c36 */ /* 0x001fca0008000000 */
[----:B------:R-:W-:-:S13]  /*02f0*/  ISETP.GE.AND P0, PT, R0, R12, PT ;  /* 0x0000000c0000720c */ /* 0x000fda0003f06270 */
[----:B------:R-:W-:Y:S05]  /*0300*/  @!P0 BRA `(.L_x_7) ;  /* 0xfffffffc00788947 */ /* 0x000fea000383ffff */
[----:B------:R-:W-:Y:S05]  /*0310*/  EXIT ;  /* 0x000000000000794d */ /* 0x000fea0003800000 */
.L_x_8:
        /* <DEDUP_REMOVED lines=14> */
.L_x_10:


//--------------------- .nv.shared._Z18BitonicSort_sharedPiiii --------------------------
	.section	.nv.shared._Z18BitonicSort_sharedPiiii,"aw",@nobits
	.sectionflags	@""
	.align	16
	.zero		1024


//--------------------- .nv.shared.reserved.0     --------------------------
	.section	.nv.shared.reserved.0,"aw",@nobits
	.weak		__nv_reservedSMEM_offset_0_alias
	.size		__nv_reservedSMEM_offset_0_alias, 0, 64
	.other		__nv_reservedSMEM_offset_0_alias,@"STO_CUDA_RESERVED_SHARED STV_DEFAULT"
__nv_reservedSMEM_offset_0_alias:
	.zero		0
	.zero		64


//--------------------- .nv.shared._Z18BitonicSort_globalPiiii --------------------------
	.section	.nv.shared._Z18BitonicSort_globalPiiii,"aw",@nobits
	.sectionflags	@""
	.align	16
	.zero		1024


//--------------------- .nv.constant0._Z18BitonicSort_sharedPiiii --------------------------
	.section	.nv.constant0._Z18BitonicSort_sharedPiiii,"a",@progbits
	.sectionflags	@""
	.align	4
.nv.constant0._Z18BitonicSort_sharedPiiii:
	.zero		916


//--------------------- .nv.constant0._Z18BitonicSort_globalPiiii --------------------------
	.section	.nv.constant0._Z18BitonicSort_globalPiiii,"a",@progbits
	.sectionflags	@""
	.align	4
.nv.constant0._Z18BitonicSort_globalPiiii:
	.zero		916


//--------------------- SYMBOLS --------------------------

	.type		.nv.reservedSmem.offset0,@object
	.size		.nv.reservedSmem.offset0,0x4
	.type		.nv.reservedSmem.cap,@object
	.size		.nv.reservedSmem.cap,0x4
